//
// Generated by NVIDIA NVVM Compiler
//
// Compiler Build ID: CL-36424714
// Cuda compilation tools, release 13.0, V13.0.88
// Based on NVVM 20.0.0
//

.version 9.0
.target sm_100
.address_size 64

	// .globl	_Z5saxpyPffPKfl

.visible .entry _Z5saxpyPffPKfl(
	.param .u64 .ptr .align 1 _Z5saxpyPffPKfl_param_0,
	.param .f32 _Z5saxpyPffPKfl_param_1,
	.param .u64 .ptr .align 1 _Z5saxpyPffPKfl_param_2,
	.param .u64 _Z5saxpyPffPKfl_param_3
)
{
	.reg .pred 	%p<2>;
	.reg .b32 	%r<5>;
	.reg .b32 	%f<5>;
	.reg .b64 	%rd<10>;

	ld.param.u64 	%rd2, [_Z5saxpyPffPKfl_param_0];
	ld.param.f32 	%f1, [_Z5saxpyPffPKfl_param_1];
	ld.param.u64 	%rd3, [_Z5saxpyPffPKfl_param_2];
	ld.param.u64 	%rd4, [_Z5saxpyPffPKfl_param_3];
	mov.u32 	%r1, %ntid.x;
	mov.u32 	%r2, %ctaid.x;
	mov.u32 	%r3, %tid.x;
	mad.lo.s32 	%r4, %r1, %r2, %r3;
	cvt.u64.u32 	%rd1, %r4;
	setp.le.s64 	%p1, %rd4, %rd1;
	@%p1 bra 	$L__BB0_2;
	cvta.to.global.u64 	%rd5, %rd3;
	cvta.to.global.u64 	%rd6, %rd2;
	shl.b64 	%rd7, %rd1, 2;
	add.s64 	%rd8, %rd5, %rd7;
	ld.global.f32 	%f2, [%rd8];
	add.s64 	%rd9, %rd6, %rd7;
	ld.global.f32 	%f3, [%rd9];
	fma.rn.f32 	%f4, %f1, %f2, %f3;
	st.global.f32 	[%rd9], %f4;
$L__BB0_2:
	ret;

}


// ===== COMPILED SASS (sm_100) =====

	.target	sm_100

	.elftype	@"ET_EXEC"


//--------------------- .note.nv.tkinfo           --------------------------
	.section	.note.nv.tkinfo,"",@"SHT_NOTE"
	.sectionflags	@"SHF_NOTE_NV_TKINFO"
	.tkinfo
        /*0018*/ 	.word	0x00000002
        /*0030*/ 	.string	""
        /*0030*/ 	.string	"ptxas"
        /*0030*/ 	.string	"Cuda compilation tools, release 13.0, V13.0.88"
        /*0030*/ 	.string	"Build cuda_13.0.r13.0/compiler.36424714_0"
        /*0030*/ 	.string	"-arch sm_100 -m 64 "



//--------------------- .note.nv.cuinfo           --------------------------
	.section	.note.nv.cuinfo,"",@"SHT_NOTE"
	.sectionflags	@"SHF_NOTE_NV_CUINFO"
        /*0018*/ 	.short	0x0002
        /*001a*/ 	.short	0x0064
        /*001c*/ 	.short	0x0082
	.zero		2


//--------------------- .nv.info                  --------------------------
	.section	.nv.info,"",@"SHT_CUDA_INFO"
	.align	4


	//----- nvinfo : EIATTR_REGCOUNT
	.align		4
        /*0000*/ 	.byte	0x04, 0x2f
        /*0002*/ 	.short	(.L_1 - .L_0)
	.align		4
.L_0:
        /*0004*/ 	.word	index@(_Z5saxpyPffPKfl)
        /*0008*/ 	.word	0x0000000a


	//----- nvinfo : EIATTR_FRAME_SIZE
	.align		4
.L_1:
        /*000c*/ 	.byte	0x04, 0x11
        /*000e*/ 	.short	(.L_3 - .L_2)
	.align		4
.L_2:
        /*0010*/ 	.word	index@(_Z5saxpyPffPKfl)
        /*0014*/ 	.word	0x00000000


	//----- nvinfo : EIATTR_MIN_STACK_SIZE
	.align		4
.L_3:
        /*0018*/ 	.byte	0x04, 0x12
        /*001a*/ 	.short	(.L_5 - .L_4)
	.align		4
.L_4:
        /*001c*/ 	.word	index@(_Z5saxpyPffPKfl)
        /*0020*/ 	.word	0x00000000
.L_5:


//--------------------- .nv.compat                --------------------------
	.section	.nv.compat,"",@"SHT_CUDA_COMPAT_INFO"
	.align	4
        /*0000*/ 	.byte	0x02, 0x09, 0x00, 0x00, 0x02, 0x02, 0x01, 0x00, 0x02, 0x05, 0x05, 0x00, 0x03, 0x07, 0x01, 0x01
        /*0010*/ 	.byte	0x02, 0x03, 0x00, 0x00, 0x02, 0x06, 0x01, 0x00, 0x04, 0x0b, 0x08, 0x00, 0x09, 0x00, 0x00, 0x00
        /*0020*/ 	.byte	0x00, 0x00, 0x00, 0x00


//--------------------- .nv.info._Z5saxpyPffPKfl  --------------------------
	.section	.nv.info._Z5saxpyPffPKfl,"",@"SHT_CUDA_INFO"
	.sectionflags	@""
	.align	4


	//----- nvinfo : EIATTR_CUDA_API_VERSION
	.align		4
        /*0000*/ 	.byte	0x04, 0x37
        /*0002*/ 	.short	(.L_7 - .L_6)
.L_6:
        /*0004*/ 	.word	0x00000082


	//----- nvinfo : EIATTR_KPARAM_INFO
	.align		4
.L_7:
        /*0008*/ 	.byte	0x04, 0x17
        /*000a*/ 	.short	(.L_9 - .L_8)
.L_8:
        /*000c*/ 	.word	0x00000000
        /*0010*/ 	.short	0x0003
        /*0012*/ 	.short	0x0018
        /*0014*/ 	.byte	0x00, 0xf0, 0x21, 0x00


	//----- nvinfo : EIATTR_KPARAM_INFO
	.align		4
.L_9:
        /*0018*/ 	.byte	0x04, 0x17
        /*001a*/ 	.short	(.L_11 - .L_10)
.L_10:
        /*001c*/ 	.word	0x00000000
        /*0020*/ 	.short	0x0002
        /*0022*/ 	.short	0x0010
        /*0024*/ 	.byte	0x00, 0xf5, 0x21, 0x00


	//----- nvinfo : EIATTR_KPARAM_INFO
	.align		4
.L_11:
        /*0028*/ 	.byte	0x04, 0x17
        /*002a*/ 	.short	(.L_13 - .L_12)
.L_12:
        /*002c*/ 	.word	0x00000000
        /*0030*/ 	.short	0x0001
        /*0032*/ 	.short	0x0008
        /*0034*/ 	.byte	0x00, 0xf0, 0x11, 0x00


	//----- nvinfo : EIATTR_KPARAM_INFO
	.align		4
.L_13:
        /*0038*/ 	.byte	0x04, 0x17
        /*003a*/ 	.short	(.L_15 - .L_14)
.L_14:
        /*003c*/ 	.word	0x00000000
        /*0040*/ 	.short	0x0000
        /*0042*/ 	.short	0x0000
        /*0044*/ 	.byte	0x00, 0xf5, 0x21, 0x00


	//----- nvinfo : EIATTR_SPARSE_MMA_MASK
	.align		4
.L_15:
        /*0048*/ 	.byte	0x03, 0x50
        /*004a*/ 	.short	0x0000


	//----- nvinfo : EIATTR_MAXREG_COUNT
	.align		4
        /*004c*/ 	.byte	0x03, 0x1b
        /*004e*/ 	.short	0x00ff


	//----- nvinfo : EIATTR_MERCURY_ISA_VERSION
	.align		4
        /*0050*/ 	.byte	0x03, 0x5f
        /*0052*/ 	.short	0x0101


	//----- nvinfo : EIATTR_VRC_CTA_INIT_COUNT
	.align		4
        /*0054*/ 	.byte	0x02, 0x4a
	.zero		1
	.zero		1


	//----- nvinfo : EIATTR_EXIT_INSTR_OFFSETS
	.align		4
        /*0058*/ 	.byte	0x04, 0x1c
        /*005a*/ 	.short	(.L_17 - .L_16)


	//   ....[0]....
.L_16:
        /*005c*/ 	.word	0x00000080


	//   ....[1]....
        /*0060*/ 	.word	0x00000170


	//----- nvinfo : EIATTR_CBANK_PARAM_SIZE
	.align		4
.L_17:
        /*0064*/ 	.byte	0x03, 0x19
        /*0066*/ 	.short	0x0020


	//----- nvinfo : EIATTR_PARAM_CBANK
	.align		4
        /*0068*/ 	.byte	0x04, 0x0a
        /*006a*/ 	.short	(.L_19 - .L_18)
	.align		4
.L_18:
        /*006c*/ 	.word	index@(.nv.constant0._Z5saxpyPffPKfl)
        /*0070*/ 	.short	0x0380
        /*0072*/ 	.short	0x0020


	//----- nvinfo : EIATTR_SW_WAR
	.align		4
.L_19:
        /*0074*/ 	.byte	0x04, 0x36
        /*0076*/ 	.short	(.L_21 - .L_20)
.L_20:
        /*0078*/ 	.word	0x00000008
.L_21:


//--------------------- .nv.callgraph             --------------------------
	.section	.nv.callgraph,"",@"SHT_CUDA_CALLGRAPH"
	.align	4
	.sectionentsize	8
	.align		4
        /*0000*/ 	.word	0x00000000
	.align		4
        /*0004*/ 	.word	0xffffffff
	.align		4
        /*0008*/ 	.word	0x00000000
	.align		4
        /*000c*/ 	.word	0xfffffffe
	.align		4
        /*0010*/ 	.word	0x00000000
	.align		4
        /*0014*/ 	.word	0xfffffffd
	.align		4
        /*0018*/ 	.word	0x00000000
	.align		4
        /*001c*/ 	.word	0xfffffffc


//--------------------- .text._Z5saxpyPffPKfl     --------------------------
	.section	.text._Z5saxpyPffPKfl,"ax",@progbits
	.align	128
        .global         _Z5saxpyPffPKfl
        .type           _Z5saxpyPffPKfl,@function
        .size           _Z5saxpyPffPKfl,(.L_x_1 - _Z5saxpyPffPKfl)
        .other          _Z5saxpyPffPKfl,@"STO_CUDA_ENTRY STV_DEFAULT"
_Z5saxpyPffPKfl:
.text._Z5saxpyPffPKfl:
[----:B------:R-:W-:Y:S01]  /*0000*/  LDC R1, c[0x0][0x37c] ;  /* 0x0000df00ff017b82 */ /* 0x000fe20000000800 */
[----:B------:R-:W0:Y:S01]  /*0010*/  S2R R0, SR_CTAID.X ;  /* 0x0000000000007919 */ /* 0x000e220000002500 */
[----:B------:R-:W0:Y:S01]  /*0020*/  LDCU UR4, c[0x0][0x360] ;  /* 0x00006c00ff0477ac */ /* 0x000e220008000800 */
[----:B------:R-:W0:Y:S01]  /*0030*/  S2R R3, SR_TID.X ;  /* 0x0000000000037919 */ /* 0x000e220000002100 */
[----:B------:R-:W1:Y:S01]  /*0040*/  LDCU.64 UR6, c[0x0][0x398] ;  /* 0x00007300ff0677ac */ /* 0x000e620008000a00 */
[----:B0-----:R-:W-:-:S05]  /*0050*/  IMAD R0, R0, UR4, R3 ;  /* 0x0000000400007c24 */ /* 0x001fca000f8e0203 */
[----:B-1----:R-:W-:-:S04]  /*0060*/  ISETP.GE.U32.AND P0, PT, R0, UR6, PT ;  /* 0x0000000600007c0c */ /* 0x002fc8000bf06070 */
[----:B------:R-:W-:-:S13]  /*0070*/  ISETP.GE.AND.EX P0, PT, RZ, UR7, PT, P0 ;  /* 0x00000007ff007c0c */ /* 0x000fda000bf06300 */
[----:B------:R-:W-:Y:S05]  /*0080*/  @P0 EXIT ;  /* 0x000000000000094d */ /* 0x000fea0003800000 */
[----:B------:R-:W0:Y:S01]  /*0090*/  LDCU.64 UR6, c[0x0][0x390] ;  /* 0x00007200ff0677ac */ /* 0x000e220008000a00 */
[----:B------:R-:W-:Y:S01]  /*00a0*/  IMAD.SHL.U32 R2, R0, 0x4, RZ ;  /* 0x0000000400027824 */ /* 0x000fe200078e00ff */
[----:B------:R-:W-:Y:S01]  /*00b0*/  SHF.R.U32.HI R0, RZ, 0x1e, R0 ;  /* 0x0000001eff007819 */ /* 0x000fe20000011600 */
[----:B------:R-:W1:Y:S01]  /*00c0*/  LDCU.64 UR8, c[0x0][0x380] ;  /* 0x00007000ff0877ac */ /* 0x000e620008000a00 */
[----:B------:R-:W2:Y:S02]  /*00d0*/  LDCU.64 UR4, c[0x0][0x358] ;  /* 0x00006b00ff0477ac */ /* 0x000ea40008000a00 */
[C---:B0-----:R-:W-:Y:S01]  /*00e0*/  IADD3 R4, P0, PT, R2.reuse, UR6, RZ ;  /* 0x0000000602047c10 */ /* 0x041fe2000ff1e0ff */
[----:B------:R-:W0:Y:S01]  /*00f0*/  LDCU UR6, c[0x0][0x388] ;  /* 0x00007100ff0677ac */ /* 0x000e220008000800 */
[----:B-1----:R-:W-:Y:S02]  /*0100*/  IADD3 R2, P1, PT, R2, UR8, RZ ;  /* 0x0000000802027c10 */ /* 0x002fe4000ff3e0ff */
[----:B------:R-:W-:-:S02]  /*0110*/  IADD3.X R5, PT, PT, R0, UR7, RZ, P0, !PT ;  /* 0x0000000700057c10 */ /* 0x000fc400087fe4ff */
[----:B------:R-:W-:-:S03]  /*0120*/  IADD3.X R3, PT, PT, R0, UR9, RZ, P1, !PT ;  /* 0x0000000900037c10 */ /* 0x000fc60008ffe4ff */
[----:B--2---:R-:W0:Y:S04]  /*0130*/  LDG.E R4, desc[UR4][R4.64] ;  /* 0x0000000404047981 */ /* 0x004e28000c1e1900 */
[----:B------:R-:W0:Y:S02]  /*0140*/  LDG.E R7, desc[UR4][R2.64] ;  /* 0x0000000402077981 */ /* 0x000e24000c1e1900 */
[----:B0-----:R-:W-:-:S05]  /*0150*/  FFMA R7, R4, UR6, R7 ;  /* 0x0000000604077c23 */ /* 0x001fca0008000007 */
[----:B------:R-:W-:Y:S01]  /*0160*/  STG.E desc[UR4][R2.64], R7 ;  /* 0x0000000702007986 */ /* 0x000fe2000c101904 */
[----:B------:R-:W-:Y:S05]  /*0170*/  EXIT ;  /* 0x000000000000794d */ /* 0x000fea0003800000 */
.L_x_0:
[----:B------:R-:W-:-:S00]  /*0180*/  BRA `(.L_x_0) ;  /* 0xfffffffc00fc7947 */ /* 0x000fc0000383ffff */
[----:B------:R-:W-:-:S00]  /*0190*/  NOP ;  /* 0x0000000000007918 */ /* 0x000fc00000000000 */
        /* <DEDUP_REMOVED lines=14> */
.L_x_1:


//--------------------- .nv.shared.reserved.0     --------------------------
	.section	.nv.shared.reserved.0,"aw",@nobits
	.weak		__nv_reservedSMEM_offset_0_alias
	.size		__nv_reservedSMEM_offset_0_alias, 0, 64
	.other		__nv_reservedSMEM_offset_0_alias,@"STO_CUDA_RESERVED_SHARED STV_DEFAULT"
__nv_reservedSMEM_offset_0_alias:
	.zero		0
	.zero		64


//--------------------- .nv.constant0._Z5saxpyPffPKfl --------------------------
	.section	.nv.constant0._Z5saxpyPffPKfl,"a",@progbits
	.sectionflags	@""
	.align	4
.nv.constant0._Z5saxpyPffPKfl:
	.zero		928


//--------------------- SYMBOLS --------------------------

	.type		.nv.reservedSmem.offset0,@object
	.size		.nv.reservedSmem.offset0,0x4
